//
// Generated by NVIDIA NVVM Compiler
//
// Compiler Build ID: CL-36424714
// Cuda compilation tools, release 13.0, V13.0.88
// Based on NVVM 20.0.0
//

.version 9.0
.target sm_100
.address_size 64

	// .globl	_Z9fillEmptyPKiS0_P8appeared

.visible .entry _Z9fillEmptyPKiS0_P8appeared(
	.param .u64 .ptr .align 1 _Z9fillEmptyPKiS0_P8appeared_param_0,
	.param .u64 .ptr .align 1 _Z9fillEmptyPKiS0_P8appeared_param_1,
	.param .u64 .ptr .align 1 _Z9fillEmptyPKiS0_P8appeared_param_2
)
{
	.reg .pred 	%p<28>;
	.reg .b16 	%rs<8>;
	.reg .b32 	%r<136>;
	.reg .b64 	%rd<92>;

	ld.param.u64 	%rd7, [_Z9fillEmptyPKiS0_P8appeared_param_0];
	ld.param.u64 	%rd8, [_Z9fillEmptyPKiS0_P8appeared_param_1];
	ld.param.u64 	%rd9, [_Z9fillEmptyPKiS0_P8appeared_param_2];
	cvta.to.global.u64 	%rd10, %rd7;
	cvta.to.global.u64 	%rd11, %rd9;
	cvta.to.global.u64 	%rd12, %rd8;
	mov.u32 	%r30, %tid.x;
	mul.lo.s32 	%r31, %r30, 81;
	mul.wide.u32 	%rd13, %r31, 4;
	add.s64 	%rd1, %rd10, %rd13;
	mul.wide.u32 	%rd14, %r30, 4;
	add.s64 	%rd15, %rd12, %rd14;
	ld.global.u32 	%r32, [%rd15];
	mul.wide.u32 	%rd16, %r30, 112;
	add.s64 	%rd17, %rd11, %rd16;
	st.global.u32 	[%rd17], %r32;
	add.s64 	%rd2, %rd17, 4;
	add.s64 	%rd3, %rd17, 40;
	add.s64 	%rd4, %rd17, 76;
	mov.b32 	%r33, 0;
	st.global.u32 	[%rd17+4], %r33;
	st.global.u32 	[%rd17+40], %r33;
	st.global.u32 	[%rd17+76], %r33;
	st.global.u32 	[%rd17+8], %r33;
	st.global.u32 	[%rd17+44], %r33;
	st.global.u32 	[%rd17+80], %r33;
	st.global.u32 	[%rd17+12], %r33;
	st.global.u32 	[%rd17+48], %r33;
	st.global.u32 	[%rd17+84], %r33;
	st.global.u32 	[%rd17+16], %r33;
	st.global.u32 	[%rd17+52], %r33;
	st.global.u32 	[%rd17+88], %r33;
	st.global.u32 	[%rd17+20], %r33;
	st.global.u32 	[%rd17+56], %r33;
	st.global.u32 	[%rd17+92], %r33;
	st.global.u32 	[%rd17+24], %r33;
	st.global.u32 	[%rd17+60], %r33;
	st.global.u32 	[%rd17+96], %r33;
	st.global.u32 	[%rd17+28], %r33;
	st.global.u32 	[%rd17+64], %r33;
	st.global.u32 	[%rd17+100], %r33;
	st.global.u32 	[%rd17+32], %r33;
	st.global.u32 	[%rd17+68], %r33;
	st.global.u32 	[%rd17+104], %r33;
	st.global.u32 	[%rd17+36], %r33;
	st.global.u32 	[%rd17+72], %r33;
	st.global.u32 	[%rd17+108], %r33;
	mul.hi.s32 	%r34, %r32, 954437177;
	shr.u32 	%r35, %r34, 31;
	shr.s32 	%r36, %r34, 1;
	add.s32 	%r37, %r36, %r35;
	mul.lo.s32 	%r38, %r37, 9;
	sub.s32 	%r2, %r32, %r38;
	mul.wide.s32 	%rd18, %r38, 4;
	add.s64 	%rd5, %rd1, %rd18;
	ld.global.u32 	%r3, [%rd5];
	setp.lt.s32 	%p1, %r3, 1;
	@%p1 bra 	$L__BB0_2;
	add.s32 	%r39, %r3, -1;
	mul.wide.u32 	%rd19, %r39, 4;
	add.s64 	%rd20, %rd2, %rd19;
	ld.global.u32 	%r40, [%rd20];
	add.s32 	%r41, %r40, 1;
	st.global.u32 	[%rd20], %r41;
$L__BB0_2:
	ld.global.u32 	%r4, [%rd5+4];
	setp.lt.s32 	%p2, %r4, 1;
	@%p2 bra 	$L__BB0_4;
	add.s32 	%r42, %r4, -1;
	mul.wide.u32 	%rd21, %r42, 4;
	add.s64 	%rd22, %rd2, %rd21;
	ld.global.u32 	%r43, [%rd22];
	add.s32 	%r44, %r43, 1;
	st.global.u32 	[%rd22], %r44;
$L__BB0_4:
	ld.global.u32 	%r5, [%rd5+8];
	setp.lt.s32 	%p3, %r5, 1;
	@%p3 bra 	$L__BB0_6;
	add.s32 	%r45, %r5, -1;
	mul.wide.u32 	%rd23, %r45, 4;
	add.s64 	%rd24, %rd2, %rd23;
	ld.global.u32 	%r46, [%rd24];
	add.s32 	%r47, %r46, 1;
	st.global.u32 	[%rd24], %r47;
$L__BB0_6:
	ld.global.u32 	%r6, [%rd5+12];
	setp.lt.s32 	%p4, %r6, 1;
	@%p4 bra 	$L__BB0_8;
	add.s32 	%r48, %r6, -1;
	mul.wide.u32 	%rd25, %r48, 4;
	add.s64 	%rd26, %rd2, %rd25;
	ld.global.u32 	%r49, [%rd26];
	add.s32 	%r50, %r49, 1;
	st.global.u32 	[%rd26], %r50;
$L__BB0_8:
	ld.global.u32 	%r7, [%rd5+16];
	setp.lt.s32 	%p5, %r7, 1;
	@%p5 bra 	$L__BB0_10;
	add.s32 	%r51, %r7, -1;
	mul.wide.u32 	%rd27, %r51, 4;
	add.s64 	%rd28, %rd2, %rd27;
	ld.global.u32 	%r52, [%rd28];
	add.s32 	%r53, %r52, 1;
	st.global.u32 	[%rd28], %r53;
$L__BB0_10:
	ld.global.u32 	%r8, [%rd5+20];
	setp.lt.s32 	%p6, %r8, 1;
	@%p6 bra 	$L__BB0_12;
	add.s32 	%r54, %r8, -1;
	mul.wide.u32 	%rd29, %r54, 4;
	add.s64 	%rd30, %rd2, %rd29;
	ld.global.u32 	%r55, [%rd30];
	add.s32 	%r56, %r55, 1;
	st.global.u32 	[%rd30], %r56;
$L__BB0_12:
	ld.global.u32 	%r9, [%rd5+24];
	setp.lt.s32 	%p7, %r9, 1;
	@%p7 bra 	$L__BB0_14;
	add.s32 	%r57, %r9, -1;
	mul.wide.u32 	%rd31, %r57, 4;
	add.s64 	%rd32, %rd2, %rd31;
	ld.global.u32 	%r58, [%rd32];
	add.s32 	%r59, %r58, 1;
	st.global.u32 	[%rd32], %r59;
$L__BB0_14:
	ld.global.u32 	%r10, [%rd5+28];
	setp.lt.s32 	%p8, %r10, 1;
	@%p8 bra 	$L__BB0_16;
	add.s32 	%r60, %r10, -1;
	mul.wide.u32 	%rd33, %r60, 4;
	add.s64 	%rd34, %rd2, %rd33;
	ld.global.u32 	%r61, [%rd34];
	add.s32 	%r62, %r61, 1;
	st.global.u32 	[%rd34], %r62;
$L__BB0_16:
	ld.global.u32 	%r11, [%rd5+32];
	setp.lt.s32 	%p9, %r11, 1;
	@%p9 bra 	$L__BB0_18;
	add.s32 	%r63, %r11, -1;
	mul.wide.u32 	%rd35, %r63, 4;
	add.s64 	%rd36, %rd2, %rd35;
	ld.global.u32 	%r64, [%rd36];
	add.s32 	%r65, %r64, 1;
	st.global.u32 	[%rd36], %r65;
$L__BB0_18:
	mul.wide.s32 	%rd37, %r2, 4;
	add.s64 	%rd38, %rd1, %rd37;
	ld.global.u32 	%r12, [%rd38];
	setp.lt.s32 	%p10, %r12, 1;
	@%p10 bra 	$L__BB0_20;
	add.s32 	%r66, %r12, -1;
	mul.wide.u32 	%rd39, %r66, 4;
	add.s64 	%rd40, %rd3, %rd39;
	ld.global.u32 	%r67, [%rd40];
	add.s32 	%r68, %r67, 1;
	st.global.u32 	[%rd40], %r68;
$L__BB0_20:
	add.s32 	%r69, %r2, 9;
	mul.wide.u32 	%rd41, %r69, 4;
	add.s64 	%rd42, %rd1, %rd41;
	ld.global.u32 	%r13, [%rd42];
	setp.lt.s32 	%p11, %r13, 1;
	@%p11 bra 	$L__BB0_22;
	add.s32 	%r70, %r13, -1;
	mul.wide.u32 	%rd43, %r70, 4;
	add.s64 	%rd44, %rd3, %rd43;
	ld.global.u32 	%r71, [%rd44];
	add.s32 	%r72, %r71, 1;
	st.global.u32 	[%rd44], %r72;
$L__BB0_22:
	add.s32 	%r73, %r2, 18;
	mul.wide.u32 	%rd45, %r73, 4;
	add.s64 	%rd46, %rd1, %rd45;
	ld.global.u32 	%r14, [%rd46];
	setp.lt.s32 	%p12, %r14, 1;
	@%p12 bra 	$L__BB0_24;
	add.s32 	%r74, %r14, -1;
	mul.wide.u32 	%rd47, %r74, 4;
	add.s64 	%rd48, %rd3, %rd47;
	ld.global.u32 	%r75, [%rd48];
	add.s32 	%r76, %r75, 1;
	st.global.u32 	[%rd48], %r76;
$L__BB0_24:
	add.s32 	%r77, %r2, 27;
	mul.wide.u32 	%rd49, %r77, 4;
	add.s64 	%rd50, %rd1, %rd49;
	ld.global.u32 	%r15, [%rd50];
	setp.lt.s32 	%p13, %r15, 1;
	@%p13 bra 	$L__BB0_26;
	add.s32 	%r78, %r15, -1;
	mul.wide.u32 	%rd51, %r78, 4;
	add.s64 	%rd52, %rd3, %rd51;
	ld.global.u32 	%r79, [%rd52];
	add.s32 	%r80, %r79, 1;
	st.global.u32 	[%rd52], %r80;
$L__BB0_26:
	add.s32 	%r81, %r2, 36;
	mul.wide.u32 	%rd53, %r81, 4;
	add.s64 	%rd54, %rd1, %rd53;
	ld.global.u32 	%r16, [%rd54];
	setp.lt.s32 	%p14, %r16, 1;
	@%p14 bra 	$L__BB0_28;
	add.s32 	%r82, %r16, -1;
	mul.wide.u32 	%rd55, %r82, 4;
	add.s64 	%rd56, %rd3, %rd55;
	ld.global.u32 	%r83, [%rd56];
	add.s32 	%r84, %r83, 1;
	st.global.u32 	[%rd56], %r84;
$L__BB0_28:
	add.s32 	%r85, %r2, 45;
	mul.wide.u32 	%rd57, %r85, 4;
	add.s64 	%rd58, %rd1, %rd57;
	ld.global.u32 	%r17, [%rd58];
	setp.lt.s32 	%p15, %r17, 1;
	@%p15 bra 	$L__BB0_30;
	add.s32 	%r86, %r17, -1;
	mul.wide.u32 	%rd59, %r86, 4;
	add.s64 	%rd60, %rd3, %rd59;
	ld.global.u32 	%r87, [%rd60];
	add.s32 	%r88, %r87, 1;
	st.global.u32 	[%rd60], %r88;
$L__BB0_30:
	add.s32 	%r89, %r2, 54;
	mul.wide.u32 	%rd61, %r89, 4;
	add.s64 	%rd62, %rd1, %rd61;
	ld.global.u32 	%r18, [%rd62];
	setp.lt.s32 	%p16, %r18, 1;
	@%p16 bra 	$L__BB0_32;
	add.s32 	%r90, %r18, -1;
	mul.wide.u32 	%rd63, %r90, 4;
	add.s64 	%rd64, %rd3, %rd63;
	ld.global.u32 	%r91, [%rd64];
	add.s32 	%r92, %r91, 1;
	st.global.u32 	[%rd64], %r92;
$L__BB0_32:
	add.s32 	%r93, %r2, 63;
	mul.wide.u32 	%rd65, %r93, 4;
	add.s64 	%rd66, %rd1, %rd65;
	ld.global.u32 	%r19, [%rd66];
	setp.lt.s32 	%p17, %r19, 1;
	@%p17 bra 	$L__BB0_34;
	add.s32 	%r94, %r19, -1;
	mul.wide.u32 	%rd67, %r94, 4;
	add.s64 	%rd68, %rd3, %rd67;
	ld.global.u32 	%r95, [%rd68];
	add.s32 	%r96, %r95, 1;
	st.global.u32 	[%rd68], %r96;
$L__BB0_34:
	add.s32 	%r97, %r2, 72;
	mul.wide.u32 	%rd69, %r97, 4;
	add.s64 	%rd70, %rd1, %rd69;
	ld.global.u32 	%r20, [%rd70];
	setp.lt.s32 	%p18, %r20, 1;
	@%p18 bra 	$L__BB0_36;
	add.s32 	%r98, %r20, -1;
	mul.wide.u32 	%rd71, %r98, 4;
	add.s64 	%rd72, %rd3, %rd71;
	ld.global.u32 	%r99, [%rd72];
	add.s32 	%r100, %r99, 1;
	st.global.u32 	[%rd72], %r100;
$L__BB0_36:
	mul.hi.s32 	%r101, %r32, 1272582903;
	shr.u32 	%r102, %r101, 31;
	shr.s32 	%r103, %r101, 3;
	add.s32 	%r104, %r103, %r102;
	cvt.u16.u32 	%rs1, %r2;
	mul.lo.s16 	%rs2, %rs1, 86;
	shr.u16 	%rs3, %rs2, 15;
	shr.u16 	%rs4, %rs2, 8;
	add.s16 	%rs5, %rs4, %rs3;
	mul.lo.s16 	%rs6, %rs5, 3;
	sub.s16 	%rs7, %rs6, %rs1;
	cvt.u32.u16 	%r105, %rs7;
	cvt.s32.s8 	%r106, %r105;
	mad.lo.s32 	%r107, %r104, 27, %r2;
	add.s32 	%r108, %r107, %r106;
	mul.wide.s32 	%rd73, %r108, 4;
	add.s64 	%rd6, %rd1, %rd73;
	ld.global.u32 	%r21, [%rd6];
	setp.lt.s32 	%p19, %r21, 1;
	@%p19 bra 	$L__BB0_38;
	add.s32 	%r109, %r21, -1;
	mul.wide.u32 	%rd74, %r109, 4;
	add.s64 	%rd75, %rd4, %rd74;
	ld.global.u32 	%r110, [%rd75];
	add.s32 	%r111, %r110, 1;
	st.global.u32 	[%rd75], %r111;
$L__BB0_38:
	ld.global.u32 	%r22, [%rd6+4];
	setp.lt.s32 	%p20, %r22, 1;
	@%p20 bra 	$L__BB0_40;
	add.s32 	%r112, %r22, -1;
	mul.wide.u32 	%rd76, %r112, 4;
	add.s64 	%rd77, %rd4, %rd76;
	ld.global.u32 	%r113, [%rd77];
	add.s32 	%r114, %r113, 1;
	st.global.u32 	[%rd77], %r114;
$L__BB0_40:
	ld.global.u32 	%r23, [%rd6+8];
	setp.lt.s32 	%p21, %r23, 1;
	@%p21 bra 	$L__BB0_42;
	add.s32 	%r115, %r23, -1;
	mul.wide.u32 	%rd78, %r115, 4;
	add.s64 	%rd79, %rd4, %rd78;
	ld.global.u32 	%r116, [%rd79];
	add.s32 	%r117, %r116, 1;
	st.global.u32 	[%rd79], %r117;
$L__BB0_42:
	ld.global.u32 	%r24, [%rd6+36];
	setp.lt.s32 	%p22, %r24, 1;
	@%p22 bra 	$L__BB0_44;
	add.s32 	%r118, %r24, -1;
	mul.wide.u32 	%rd80, %r118, 4;
	add.s64 	%rd81, %rd4, %rd80;
	ld.global.u32 	%r119, [%rd81];
	add.s32 	%r120, %r119, 1;
	st.global.u32 	[%rd81], %r120;
$L__BB0_44:
	ld.global.u32 	%r25, [%rd6+40];
	setp.lt.s32 	%p23, %r25, 1;
	@%p23 bra 	$L__BB0_46;
	add.s32 	%r121, %r25, -1;
	mul.wide.u32 	%rd82, %r121, 4;
	add.s64 	%rd83, %rd4, %rd82;
	ld.global.u32 	%r122, [%rd83];
	add.s32 	%r123, %r122, 1;
	st.global.u32 	[%rd83], %r123;
$L__BB0_46:
	ld.global.u32 	%r26, [%rd6+44];
	setp.lt.s32 	%p24, %r26, 1;
	@%p24 bra 	$L__BB0_48;
	add.s32 	%r124, %r26, -1;
	mul.wide.u32 	%rd84, %r124, 4;
	add.s64 	%rd85, %rd4, %rd84;
	ld.global.u32 	%r125, [%rd85];
	add.s32 	%r126, %r125, 1;
	st.global.u32 	[%rd85], %r126;
$L__BB0_48:
	ld.global.u32 	%r27, [%rd6+72];
	setp.lt.s32 	%p25, %r27, 1;
	@%p25 bra 	$L__BB0_50;
	add.s32 	%r127, %r27, -1;
	mul.wide.u32 	%rd86, %r127, 4;
	add.s64 	%rd87, %rd4, %rd86;
	ld.global.u32 	%r128, [%rd87];
	add.s32 	%r129, %r128, 1;
	st.global.u32 	[%rd87], %r129;
$L__BB0_50:
	ld.global.u32 	%r28, [%rd6+76];
	setp.lt.s32 	%p26, %r28, 1;
	@%p26 bra 	$L__BB0_52;
	add.s32 	%r130, %r28, -1;
	mul.wide.u32 	%rd88, %r130, 4;
	add.s64 	%rd89, %rd4, %rd88;
	ld.global.u32 	%r131, [%rd89];
	add.s32 	%r132, %r131, 1;
	st.global.u32 	[%rd89], %r132;
$L__BB0_52:
	ld.global.u32 	%r29, [%rd6+80];
	setp.lt.s32 	%p27, %r29, 1;
	@%p27 bra 	$L__BB0_54;
	add.s32 	%r133, %r29, -1;
	mul.wide.u32 	%rd90, %r133, 4;
	add.s64 	%rd91, %rd4, %rd90;
	ld.global.u32 	%r134, [%rd91];
	add.s32 	%r135, %r134, 1;
	st.global.u32 	[%rd91], %r135;
$L__BB0_54:
	ret;

}


// ===== COMPILED SASS (sm_100) =====

	.target	sm_100

	.elftype	@"ET_EXEC"


//--------------------- .note.nv.tkinfo           --------------------------
	.section	.note.nv.tkinfo,"",@"SHT_NOTE"
	.sectionflags	@"SHF_NOTE_NV_TKINFO"
	.tkinfo
        /*0018*/ 	.word	0x00000002
        /*0030*/ 	.string	""
        /*0030*/ 	.string	"ptxas"
        /*0030*/ 	.string	"Cuda compilation tools, release 13.0, V13.0.88"
        /*0030*/ 	.string	"Build cuda_13.0.r13.0/compiler.36424714_0"
        /*0030*/ 	.string	"-arch sm_100 -m 64 "



//--------------------- .note.nv.cuinfo           --------------------------
	.section	.note.nv.cuinfo,"",@"SHT_NOTE"
	.sectionflags	@"SHF_NOTE_NV_CUINFO"
        /*0018*/ 	.short	0x0002
        /*001a*/ 	.short	0x0064
        /*001c*/ 	.short	0x0082
	.zero		2


//--------------------- .nv.info                  --------------------------
	.section	.nv.info,"",@"SHT_CUDA_INFO"
	.align	4


	//----- nvinfo : EIATTR_REGCOUNT
	.align		4
        /*0000*/ 	.byte	0x04, 0x2f
        /*0002*/ 	.short	(.L_1 - .L_0)
	.align		4
.L_0:
        /*0004*/ 	.word	index@(_Z9fillEmptyPKiS0_P8appeared)
        /*0008*/ 	.word	0x0000001a


	//----- nvinfo : EIATTR_FRAME_SIZE
	.align		4
.L_1:
        /*000c*/ 	.byte	0x04, 0x11
        /*000e*/ 	.short	(.L_3 - .L_2)
	.align		4
.L_2:
        /*0010*/ 	.word	index@(_Z9fillEmptyPKiS0_P8appeared)
        /*0014*/ 	.word	0x00000000


	//----- nvinfo : EIATTR_MIN_STACK_SIZE
	.align		4
.L_3:
        /*0018*/ 	.byte	0x04, 0x12
        /*001a*/ 	.short	(.L_5 - .L_4)
	.align		4
.L_4:
        /*001c*/ 	.word	index@(_Z9fillEmptyPKiS0_P8appeared)
        /*0020*/ 	.word	0x00000000
.L_5:


//--------------------- .nv.compat                --------------------------
	.section	.nv.compat,"",@"SHT_CUDA_COMPAT_INFO"
	.align	4
        /*0000*/ 	.byte	0x02, 0x09, 0x00, 0x00, 0x02, 0x02, 0x01, 0x00, 0x02, 0x05, 0x05, 0x00, 0x03, 0x07, 0x01, 0x01
        /*0010*/ 	.byte	0x02, 0x03, 0x00, 0x00, 0x02, 0x06, 0x01, 0x00, 0x04, 0x0b, 0x08, 0x00, 0x09, 0x00, 0x00, 0x00
        /*0020*/ 	.byte	0x00, 0x00, 0x00, 0x00


//--------------------- .nv.info._Z9fillEmptyPKiS0_P8appeared --------------------------
	.section	.nv.info._Z9fillEmptyPKiS0_P8appeared,"",@"SHT_CUDA_INFO"
	.sectionflags	@""
	.align	4


	//----- nvinfo : EIATTR_CUDA_API_VERSION
	.align		4
        /*0000*/ 	.byte	0x04, 0x37
        /*0002*/ 	.short	(.L_7 - .L_6)
.L_6:
        /*0004*/ 	.word	0x00000082


	//----- nvinfo : EIATTR_KPARAM_INFO
	.align		4
.L_7:
        /*0008*/ 	.byte	0x04, 0x17
        /*000a*/ 	.short	(.L_9 - .L_8)
.L_8:
        /*000c*/ 	.word	0x00000000
        /*0010*/ 	.short	0x0002
        /*0012*/ 	.short	0x0010
        /*0014*/ 	.byte	0x00, 0xf5, 0x21, 0x00


	//----- nvinfo : EIATTR_KPARAM_INFO
	.align		4
.L_9:
        /*0018*/ 	.byte	0x04, 0x17
        /*001a*/ 	.short	(.L_11 - .L_10)
.L_10:
        /*001c*/ 	.word	0x00000000
        /*0020*/ 	.short	0x0001
        /*0022*/ 	.short	0x0008
        /*0024*/ 	.byte	0x00, 0xf5, 0x21, 0x00


	//----- nvinfo : EIATTR_KPARAM_INFO
	.align		4
.L_11:
        /*0028*/ 	.byte	0x04, 0x17
        /*002a*/ 	.short	(.L_13 - .L_12)
.L_12:
        /*002c*/ 	.word	0x00000000
        /*0030*/ 	.short	0x0000
        /*0032*/ 	.short	0x0000
        /*0034*/ 	.byte	0x00, 0xf5, 0x21, 0x00


	//----- nvinfo : EIATTR_SPARSE_MMA_MASK
	.align		4
.L_13:
        /*0038*/ 	.byte	0x03, 0x50
        /*003a*/ 	.short	0x0000


	//----- nvinfo : EIATTR_MAXREG_COUNT
	.align		4
        /*003c*/ 	.byte	0x03, 0x1b
        /*003e*/ 	.short	0x00ff


	//----- nvinfo : EIATTR_MERCURY_ISA_VERSION
	.align		4
        /*0040*/ 	.byte	0x03, 0x5f
        /*0042*/ 	.short	0x0101


	//----- nvinfo : EIATTR_VRC_CTA_INIT_COUNT
	.align		4
        /*0044*/ 	.byte	0x02, 0x4a
	.zero		1
	.zero		1


	//----- nvinfo : EIATTR_EXIT_INSTR_OFFSETS
	.align		4
        /*0048*/ 	.byte	0x04, 0x1c
        /*004a*/ 	.short	(.L_15 - .L_14)


	//   ....[0]....
.L_14:
        /*004c*/ 	.word	0x000010e0


	//   ....[1]....
        /*0050*/ 	.word	0x00001140


	//----- nvinfo : EIATTR_CBANK_PARAM_SIZE
	.align		4
.L_15:
        /*0054*/ 	.byte	0x03, 0x19
        /*0056*/ 	.short	0x0018


	//----- nvinfo : EIATTR_PARAM_CBANK
	.align		4
        /*0058*/ 	.byte	0x04, 0x0a
        /*005a*/ 	.short	(.L_17 - .L_16)
	.align		4
.L_16:
        /*005c*/ 	.word	index@(.nv.constant0._Z9fillEmptyPKiS0_P8appeared)
        /*0060*/ 	.short	0x0380
        /*0062*/ 	.short	0x0018


	//----- nvinfo : EIATTR_SW_WAR
	.align		4
.L_17:
        /*0064*/ 	.byte	0x04, 0x36
        /*0066*/ 	.short	(.L_19 - .L_18)
.L_18:
        /*0068*/ 	.word	0x00000008
.L_19:


//--------------------- .nv.callgraph             --------------------------
	.section	.nv.callgraph,"",@"SHT_CUDA_CALLGRAPH"
	.align	4
	.sectionentsize	8
	.align		4
        /*0000*/ 	.word	0x00000000
	.align		4
        /*0004*/ 	.word	0xffffffff
	.align		4
        /*0008*/ 	.word	0x00000000
	.align		4
        /*000c*/ 	.word	0xfffffffe
	.align		4
        /*0010*/ 	.word	0x00000000
	.align		4
        /*0014*/ 	.word	0xfffffffd
	.align		4
        /*0018*/ 	.word	0x00000000
	.align		4
        /*001c*/ 	.word	0xfffffffc


//--------------------- .text._Z9fillEmptyPKiS0_P8appeared --------------------------
	.section	.text._Z9fillEmptyPKiS0_P8appeared,"ax",@progbits
	.align	128
        .global         _Z9fillEmptyPKiS0_P8appeared
        .type           _Z9fillEmptyPKiS0_P8appeared,@function
        .size           _Z9fillEmptyPKiS0_P8appeared,(.L_x_1 - _Z9fillEmptyPKiS0_P8appeared)
        .other          _Z9fillEmptyPKiS0_P8appeared,@"STO_CUDA_ENTRY STV_DEFAULT"
_Z9fillEmptyPKiS0_P8appeared:
.text._Z9fillEmptyPKiS0_P8appeared:
[----:B------:R-:W-:Y:S01]  /*0000*/  LDC R1, c[0x0][0x37c] ;  /* 0x0000df00ff017b82 */ /* 0x000fe20000000800 */
[----:B------:R-:W0:Y:S07]  /*0010*/  S2R R9, SR_TID.X ;  /* 0x0000000000097919 */ /* 0x000e2e0000002100 */
[----:B------:R-:W0:Y:S01]  /*0020*/  LDC.64 R6, c[0x0][0x388] ;  /* 0x0000e200ff067b82 */ /* 0x000e220000000a00 */
[----:B------:R-:W1:Y:S07]  /*0030*/  LDCU.64 UR4, c[0x0][0x358] ;  /* 0x00006b00ff0477ac */ /* 0x000e6e0008000a00 */
[----:B------:R-:W2:Y:S08]  /*0040*/  LDC.64 R2, c[0x0][0x390] ;  /* 0x0000e400ff027b82 */ /* 0x000eb00000000a00 */
[----:B------:R-:W3:Y:S01]  /*0050*/  LDC.64 R4, c[0x0][0x380] ;  /* 0x0000e000ff047b82 */ /* 0x000ee20000000a00 */
[----:B0-----:R-:W-:-:S06]  /*0060*/  IMAD.WIDE.U32 R6, R9, 0x4, R6 ;  /* 0x0000000409067825 */ /* 0x001fcc00078e0006 */
[----:B-1----:R-:W4:Y:S01]  /*0070*/  LDG.E R7, desc[UR4][R6.64] ;  /* 0x0000000406077981 */ /* 0x002f22000c1e1900 */
[----:B--2---:R-:W-:-:S04]  /*0080*/  IMAD.WIDE.U32 R2, R9, 0x70, R2 ;  /* 0x0000007009027825 */ /* 0x004fc800078e0002 */
[----:B------:R-:W-:Y:S01]  /*0090*/  IMAD R9, R9, 0x51, RZ ;  /* 0x0000005109097824 */ /* 0x000fe200078e02ff */
[----:B------:R-:W-:Y:S03]  /*00a0*/  STG.E desc[UR4][R2.64+0x4], RZ ;  /* 0x000004ff02007986 */ /* 0x000fe6000c101904 */
[----:B---3--:R-:W-:Y:S01]  /*00b0*/  IMAD.WIDE.U32 R4, R9, 0x4, R4 ;  /* 0x0000000409047825 */ /* 0x008fe200078e0004 */
[----:B------:R-:W-:Y:S04]  /*00c0*/  STG.E desc[UR4][R2.64+0x28], RZ ;  /* 0x000028ff02007986 */ /* 0x000fe8000c101904 */
        /* <DEDUP_REMOVED lines=24> */
[----:B------:R-:W-:Y:S01]  /*0250*/  STG.E desc[UR4][R2.64+0x6c], RZ ;  /* 0x00006cff02007986 */ /* 0x000fe2000c101904 */
[----:B----4-:R-:W-:-:S03]  /*0260*/  IMAD.HI R0, R7, 0x38e38e39, RZ ;  /* 0x38e38e3907007827 */ /* 0x010fc600078e02ff */
[----:B------:R-:W-:Y:S02]  /*0270*/  STG.E desc[UR4][R2.64], R7 ;  /* 0x0000000702007986 */ /* 0x000fe4000c101904 */
[----:B------:R-:W-:-:S04]  /*0280*/  SHF.R.S32.HI R11, RZ, 0x1, R0 ;  /* 0x00000001ff0b7819 */ /* 0x000fc80000011400 */
[----:B------:R-:W-:-:S05]  /*0290*/  LEA.HI R0, R0, R11, RZ, 0x1 ;  /* 0x0000000b00007211 */ /* 0x000fca00078f08ff */
[----:B------:R-:W-:-:S04]  /*02a0*/  IMAD R11, R0, 0x9, RZ ;  /* 0x00000009000b7824 */ /* 0x000fc800078e02ff */
[----:B------:R-:W-:-:S05]  /*02b0*/  IMAD.WIDE R10, R11, 0x4, R4 ;  /* 0x000000040b0a7825 */ /* 0x000fca00078e0204 */
[----:B------:R-:W2:Y:S01]  /*02c0*/  LDG.E R6, desc[UR4][R10.64] ;  /* 0x000000040a067981 */ /* 0x000ea2000c1e1900 */
[----:B------:R-:W-:-:S04]  /*02d0*/  IADD3 R8, P1, PT, R2, 0x4, RZ ;  /* 0x0000000402087810 */ /* 0x000fc80007f3e0ff */
[----:B------:R-:W-:Y:S02]  /*02e0*/  IADD3.X R9, PT, PT, RZ, R3, RZ, P1, !PT ;  /* 0x00000003ff097210 */ /* 0x000fe40000ffe4ff */
[----:B--2---:R-:W-:-:S13]  /*02f0*/  ISETP.GE.AND P0, PT, R6, 0x1, PT ;  /* 0x000000010600780c */ /* 0x004fda0003f06270 */
[----:B------:R-:W-:-:S04]  /*0300*/  @P0 VIADD R13, R6, 0xffffffff ;  /* 0xffffffff060d0836 */ /* 0x000fc80000000000 */
[----:B------:R-:W-:-:S05]  /*0310*/  @P0 IMAD.WIDE.U32 R12, R13, 0x4, R8 ;  /* 0x000000040d0c0825 */ /* 0x000fca00078e0008 */
[----:B------:R-:W2:Y:S02]  /*0320*/  @P0 LDG.E R6, desc[UR4][R12.64] ;  /* 0x000000040c060981 */ /* 0x000ea4000c1e1900 */
[----:B--2---:R-:W-:-:S05]  /*0330*/  @P0 IADD3 R17, PT, PT, R6, 0x1, RZ ;  /* 0x0000000106110810 */ /* 0x004fca0007ffe0ff */
[----:B------:R0:W-:Y:S04]  /*0340*/  @P0 STG.E desc[UR4][R12.64], R17 ;  /* 0x000000110c000986 */ /* 0x0001e8000c101904 */
[----:B------:R-:W2:Y:S02]  /*0350*/  LDG.E R6, desc[UR4][R10.64+0x4] ;  /* 0x000004040a067981 */ /* 0x000ea4000c1e1900 */
        /* <DEDUP_REMOVED lines=9> */
[----:B0-----:R-:W-:-:S05]  /*03f0*/  @P0 IMAD.WIDE.U32 R12, R21, 0x4, R8 ;  /* 0x00000004150c0825 */ /* 0x001fca00078e0008 */
[----:B------:R-:W2:Y:S02]  /*0400*/  @P0 LDG.E R6, desc[UR4][R12.64] ;  /* 0x000000040c060981 */ /* 0x000ea4000c1e1900 */
[----:B--2---:R-:W-:-:S05]  /*0410*/  @P0 IADD3 R17, PT, PT, R6, 0x1, RZ ;  /* 0x0000000106110810 */ /* 0x004fca0007ffe0ff */
[----:B------:R0:W-:Y:S04]  /*0420*/  @P0 STG.E desc[UR4][R12.64], R17 ;  /* 0x000000110c000986 */ /* 0x0001e8000c101904 */
[----:B------:R-:W2:Y:S02]  /*0430*/  LDG.E R6, desc[UR4][R10.64+0xc] ;  /* 0x00000c040a067981 */ /* 0x000ea4000c1e1900 */
[----:B--2---:R-:W-:-:S13]  /*0440*/  ISETP.GE.AND P0, PT, R6, 0x1, PT ;  /* 0x000000010600780c */ /* 0x004fda0003f06270 */
[----:B------:R-:W-:-:S04]  /*0450*/  @P0 VIADD R21, R6, 0xffffffff ;  /* 0xffffffff06150836 */ /* 0x000fc80000000000 */
[----:B-1----:R-:W-:-:S05]  /*0460*/  @P0 IMAD.WIDE.U32 R14, R21, 0x4, R8 ;  /* 0x00000004150e0825 */ /* 0x002fca00078e0008 */
        /* <DEDUP_REMOVED lines=35> */
[----:B------:R-:W2:Y:S01]  /*06a0*/  @P0 LDG.E R6, desc[UR4][R12.64] ;  /* 0x000000040c060981 */ /* 0x000ea2000c1e1900 */
[----:B------:R-:W-:-:S04]  /*06b0*/  IMAD R9, R0, -0x9, R7 ;  /* 0xfffffff700097824 */ /* 0x000fc800078e0207 */
[----:B------:R-:W-:Y:S01]  /*06c0*/  IMAD.WIDE R16, R9, 0x4, R4 ;  /* 0x0000000409107825 */ /* 0x000fe200078e0204 */
[----:B--2---:R-:W-:-:S05]  /*06d0*/  @P0 IADD3 R21, PT, PT, R6, 0x1, RZ ;  /* 0x0000000106150810 */ /* 0x004fca0007ffe0ff */
[----:B------:R0:W-:Y:S04]  /*06e0*/  @P0 STG.E desc[UR4][R12.64], R21 ;  /* 0x000000150c000986 */ /* 0x0001e8000c101904 */
[----:B------:R-:W2:Y:S01]  /*06f0*/  LDG.E R16, desc[UR4][R16.64] ;  /* 0x0000000410107981 */ /* 0x000ea2000c1e1900 */
[----:B------:R-:W-:-:S05]  /*0700*/  IADD3 R10, P1, PT, R2, 0x28, RZ ;  /* 0x00000028020a7810 */ /* 0x000fca0007f3e0ff */
[----:B------:R-:W-:Y:S01]  /*0710*/  IMAD.X R11, RZ, RZ, R3, P1 ;  /* 0x000000ffff0b7224 */ /* 0x000fe200008e0603 */
[----:B--2---:R-:W-:-:S13]  /*0720*/  ISETP.GE.AND P0, PT, R16, 0x1, PT ;  /* 0x000000011000780c */ /* 0x004fda0003f06270 */
[----:B-1----:R-:W-:-:S05]  /*0730*/  @P0 IADD3 R15, PT, PT, R16, -0x1, RZ ;  /* 0xffffffff100f0810 */ /* 0x002fca0007ffe0ff */
[----:B------:R-:W-:-:S05]  /*0740*/  @P0 IMAD.WIDE.U32 R14, R15, 0x4, R10 ;  /* 0x000000040f0e0825 */ /* 0x000fca00078e000a */
[----:B------:R-:W2:Y:S01]  /*0750*/  @P0 LDG.E R0, desc[UR4][R14.64] ;  /* 0x000000040e000981 */ /* 0x000ea2000c1e1900 */
[----:B------:R-:W-:-:S04]  /*0760*/  VIADD R19, R9, 0x9 ;  /* 0x0000000909137836 */ /* 0x000fc80000000000 */
[----:B------:R-:W-:Y:S01]  /*0770*/  IMAD.WIDE.U32 R18, R19, 0x4, R4 ;  /* 0x0000000413127825 */ /* 0x000fe200078e0004 */
[----:B--2---:R-:W-:-:S05]  /*0780*/  @P0 IADD3 R23, PT, PT, R0, 0x1, RZ ;  /* 0x0000000100170810 */ /* 0x004fca0007ffe0ff */
[----:B------:R1:W-:Y:S04]  /*0790*/  @P0 STG.E desc[UR4][R14.64], R23 ;  /* 0x000000170e000986 */ /* 0x0003e8000c101904 */
[----:B------:R-:W2:Y:S02]  /*07a0*/  LDG.E R18, desc[UR4][R18.64] ;  /* 0x0000000412127981 */ /* 0x000ea4000c1e1900 */
[----:B--2---:R-:W-:-:S13]  /*07b0*/  ISETP.GE.AND P0, PT, R18, 0x1, PT ;  /* 0x000000011200780c */ /* 0x004fda0003f06270 */
[----:B0-----:R-:W-:-:S04]  /*07c0*/  @P0 VIADD R13, R18, 0xffffffff ;  /* 0xffffffff120d0836 */ /* 0x001fc80000000000 */
[----:B------:R-:W-:-:S05]  /*07d0*/  @P0 IMAD.WIDE.U32 R12, R13, 0x4, R10 ;  /* 0x000000040d0c0825 */ /* 0x000fca00078e000a */
[----:B------:R-:W2:Y:S01]  /*07e0*/  @P0 LDG.E R0, desc[UR4][R12.64] ;  /* 0x000000040c000981 */ /* 0x000ea2000c1e1900 */
[----:B------:R-:W-:-:S05]  /*07f0*/  IADD3 R17, PT, PT, R9, 0x12, RZ ;  /* 0x0000001209117810 */ /* 0x000fca0007ffe0ff */
[----:B------:R-:W-:-:S04]  /*0800*/  IMAD.WIDE.U32 R16, R17, 0x4, R4 ;  /* 0x0000000411107825 */ /* 0x000fc800078e0004 */
[----:B--2---:R-:W-:-:S05]  /*0810*/  @P0 VIADD R21, R0, 0x1 ;  /* 0x0000000100150836 */ /* 0x004fca0000000000 */
[----:B------:R0:W-:Y:S04]  /*0820*/  @P0 STG.E desc[UR4][R12.64], R21 ;  /* 0x000000150c000986 */ /* 0x0001e8000c101904 */
[----:B------:R-:W2:Y:S02]  /*0830*/  LDG.E R16, desc[UR4][R16.64] ;  /* 0x0000000410107981 */ /* 0x000ea4000c1e1900 */
        /* <DEDUP_REMOVED lines=43> */
[----:B------:R-:W-:Y:S04]  /*0af0*/  @P0 STG.E desc[UR4][R14.64], R23 ;  /* 0x000000170e000986 */ /* 0x000fe8000c101904 */
        /* <DEDUP_REMOVED lines=9> */
[----:B------:R-:W2:Y:S01]  /*0b90*/  LDG.E R16, desc[UR4][R16.64] ;  /* 0x0000000410107981 */ /* 0x000ea2000c1e1900 */
[----:B------:R-:W-:-:S05]  /*0ba0*/  PRMT R6, R9, 0x9910, RZ ;  /* 0x0000991009067816 */ /* 0x000fca00000000ff */
[----:B------:R-:W-:Y:S02]  /*0bb0*/  IMAD R6, R6, 0x56, RZ ;  /* 0x0000005606067824 */ /* 0x000fe400078e02ff */
[----:B0-----:R-:W-:Y:S01]  /*0bc0*/  IMAD.MOV R13, RZ, RZ, -R9 ;  /* 0x000000ffff0d7224 */ /* 0x001fe200078e0a09 */
[----:B--2---:R-:W-:-:S13]  /*0bd0*/  ISETP.GE.AND P0, PT, R16, 0x1, PT ;  /* 0x000000011000780c */ /* 0x004fda0003f06270 */
[----:B------:R-:W-:-:S05]  /*0be0*/  @P0 IADD3 R15, PT, PT, R16, -0x1, RZ ;  /* 0xffffffff100f0810 */ /* 0x000fca0007ffe0ff */
[----:B------:R-:W-:-:S05]  /*0bf0*/  @P0 IMAD.WIDE.U32 R10, R15, 0x4, R10 ;  /* 0x000000040f0a0825 */ /* 0x000fca00078e000a */
[----:B------:R-:W2:Y:S01]  /*0c00*/  @P0 LDG.E R0, desc[UR4][R10.64] ;  /* 0x000000040a000981 */ /* 0x000ea2000c1e1900 */
[----:B------:R-:W-:Y:S01]  /*0c10*/  LOP3.LUT R15, R6, 0xffff, RZ, 0xc0, !PT ;  /* 0x0000ffff060f7812 */ /* 0x000fe200078ec0ff */
[----:B------:R-:W-:Y:S01]  /*0c20*/  IMAD.HI R7, R7, 0x4bda12f7, RZ ;  /* 0x4bda12f707077827 */ /* 0x000fe200078e02ff */
[----:B------:R-:W-:Y:S02]  /*0c30*/  PRMT R13, R13, 0x7710, RZ ;  /* 0x000077100d0d7816 */ /* 0x000fe400000000ff */
[----:B------:R-:W-:-:S04]  /*0c40*/  SHF.R.U32.HI R6, RZ, 0xf, R15 ;  /* 0x0000000fff067819 */ /* 0x000fc8000001160f */
[----:B------:R-:W-:-:S04]  /*0c50*/  LEA.HI R6, R15, R6, RZ, 0x18 ;  /* 0x000000060f067211 */ /* 0x000fc800078fc0ff */
[----:B------:R-:W-:Y:S02]  /*0c60*/  PRMT R8, R6, 0x9910, RZ ;  /* 0x0000991006087816 */ /* 0x000fe400000000ff */
[----:B------:R-:W-:-:S03]  /*0c70*/  SHF.R.U32.HI R6, RZ, 0x1f, R7 ;  /* 0x0000001fff067819 */ /* 0x000fc60000011607 */
[----:B------:R-:W-:Y:S01]  /*0c80*/  IMAD R8, R8, 0x3, R13 ;  /* 0x0000000308087824 */ /* 0x000fe200078e020d */
[----:B------:R-:W-:-:S04]  /*0c90*/  LEA.HI.SX32 R6, R7, R6, 0x1d ;  /* 0x0000000607067211 */ /* 0x000fc800078feaff */
[----:B------:R-:W-:Y:S01]  /*0ca0*/  LOP3.LUT R8, R8, 0xffff, RZ, 0xc0, !PT ;  /* 0x0000ffff08087812 */ /* 0x000fe200078ec0ff */
[----:B------:R-:W-:-:S03]  /*0cb0*/  IMAD R9, R6, 0x1b, R9 ;  /* 0x0000001b06097824 */ /* 0x000fc600078e0209 */
[----:B------:R-:W-:-:S04]  /*0cc0*/  PRMT R8, R8, 0x8880, RZ ;  /* 0x0000888008087816 */ /* 0x000fc800000000ff */
[----:B------:R-:W-:-:S05]  /*0cd0*/  MOV R6, R8 ;  /* 0x0000000800067202 */ /* 0x000fca0000000f00 */
[----:B------:R-:W-:-:S04]  /*0ce0*/  IMAD.IADD R7, R6, 0x1, R9 ;  /* 0x0000000106077824 */ /* 0x000fc800078e0209 */
[----:B------:R-:W-:Y:S01]  /*0cf0*/  IMAD.WIDE R4, R7, 0x4, R4 ;  /* 0x0000000407047825 */ /* 0x000fe200078e0204 */
[----:B--2---:R-:W-:-:S05]  /*0d00*/  @P0 IADD3 R9, PT, PT, R0, 0x1, RZ ;  /* 0x0000000100090810 */ /* 0x004fca0007ffe0ff */
[----:B------:R0:W-:Y:S04]  /*0d10*/  @P0 STG.E desc[UR4][R10.64], R9 ;  /* 0x000000090a000986 */ /* 0x0001e8000c101904 */
        /* <DEDUP_REMOVED lines=11> */
[----:B0-----:R-:W-:-:S05]  /*0dd0*/  @P0 IADD3 R9, PT, PT, R0, -0x1, RZ ;  /* 0xffffffff00090810 */ /* 0x001fca0007ffe0ff */
[----:B------:R-:W-:-:S05]  /*0de0*/  @P0 IMAD.WIDE.U32 R8, R9, 0x4, R2 ;  /* 0x0000000409080825 */ /* 0x000fca00078e0002 */
[----:B------:R-:W2:Y:S02]  /*0df0*/  @P0 LDG.E R0, desc[UR4][R8.64] ;  /* 0x0000000408000981 */ /* 0x000ea4000c1e1900 */
[----:B--2---:R-:W-:-:S05]  /*0e00*/  @P0 VIADD R11, R0, 0x1 ;  /* 0x00000001000b0836 */ /* 0x004fca0000000000 */
[----:B------:R0:W-:Y:S04]  /*0e10*/  @P0 STG.E desc[UR4][R8.64], R11 ;  /* 0x0000000b08000986 */ /* 0x0001e8000c101904 */
[----:B------:R-:W2:Y:S02]  /*0e20*/  LDG.E R0, desc[UR4][R4.64+0x8] ;  /* 0x0000080404007981 */ /* 0x000ea4000c1e1900 */
[----:B--2---:R-:W-:-:S13]  /*0e30*/  ISETP.GE.AND P0, PT, R0, 0x1, PT ;  /* 0x000000010000780c */ /* 0x004fda0003f06270 */
[----:B------:R-:W-:-:S05]  /*0e40*/  @P0 IADD3 R15, PT, PT, R0, -0x1, RZ ;  /* 0xffffffff000f0810 */ /* 0x000fca0007ffe0ff */
        /* <DEDUP_REMOVED lines=13> */
[----:B------:R-:W-:-:S05]  /*0f20*/  @P0 IADD3 R15, PT, PT, R0, -0x1, RZ ;  /* 0xffffffff000f0810 */ /* 0x000fca0007ffe0ff */
[----:B-1----:R-:W-:-:S05]  /*0f30*/  @P0 IMAD.WIDE.U32 R6, R15, 0x4, R2 ;  /* 0x000000040f060825 */ /* 0x002fca00078e0002 */
[----:B------:R-:W2:Y:S02]  /*0f40*/  @P0 LDG.E R0, desc[UR4][R6.64] ;  /* 0x0000000406000981 */ /* 0x000ea4000c1e1900 */
[----:B--2---:R-:W-:-:S05]  /*0f50*/  @P0 VIADD R13, R0, 0x1 ;  /* 0x00000001000d0836 */ /* 0x004fca0000000000 */
[----:B------:R1:W-:Y:S04]  /*0f60*/  @P0 STG.E desc[UR4][R6.64], R13 ;  /* 0x0000000d06000986 */ /* 0x0003e8000c101904 */
[----:B------:R-:W2:Y:S02]  /*0f70*/  LDG.E R0, desc[UR4][R4.64+0x2c] ;  /* 0x00002c0404007981 */ /* 0x000ea4000c1e1900 */
[----:B--2---:R-:W-:-:S13]  /*0f80*/  ISETP.GE.AND P0, PT, R0, 0x1, PT ;  /* 0x000000010000780c */ /* 0x004fda0003f06270 */
[----:B------:R-:W-:-:S05]  /*0f90*/  @P0 IADD3 R15, PT, PT, R0, -0x1, RZ ;  /* 0xffffffff000f0810 */ /* 0x000fca0007ffe0ff */
        /* <DEDUP_REMOVED lines=13> */
[----:B------:R-:W-:-:S05]  /*1070*/  @P0 IADD3 R15, PT, PT, R0, -0x1, RZ ;  /* 0xffffffff000f0810 */ /* 0x000fca0007ffe0ff */
[----:B0-----:R-:W-:-:S05]  /*1080*/  @P0 IMAD.WIDE.U32 R8, R15, 0x4, R2 ;  /* 0x000000040f080825 */ /* 0x001fca00078e0002 */
[----:B------:R-:W2:Y:S02]  /*1090*/  @P0 LDG.E R0, desc[UR4][R8.64] ;  /* 0x0000000408000981 */ /* 0x000ea4000c1e1900 */
[----:B--2---:R-:W-:-:S05]  /*10a0*/  @P0 VIADD R11, R0, 0x1 ;  /* 0x00000001000b0836 */ /* 0x004fca0000000000 */
[----:B------:R1:W-:Y:S04]  /*10b0*/  @P0 STG.E desc[UR4][R8.64], R11 ;  /* 0x0000000b08000986 */ /* 0x0003e8000c101904 */
[----:B------:R-:W2:Y:S02]  /*10c0*/  LDG.E R0, desc[UR4][R4.64+0x50] ;  /* 0x0000500404007981 */ /* 0x000ea4000c1e1900 */
[----:B--2---:R-:W-:-:S13]  /*10d0*/  ISETP.GE.AND P0, PT, R0, 0x1, PT ;  /* 0x000000010000780c */ /* 0x004fda0003f06270 */
[----:B-1----:R-:W-:Y:S05]  /*10e0*/  @!P0 EXIT ;  /* 0x000000000000894d */ /* 0x002fea0003800000 */
[----:B------:R-:W-:-:S05]  /*10f0*/  IADD3 R5, PT, PT, R0, -0x1, RZ ;  /* 0xffffffff00057810 */ /* 0x000fca0007ffe0ff */
[----:B------:R-:W-:-:S05]  /*1100*/  IMAD.WIDE.U32 R2, R5, 0x4, R2 ;  /* 0x0000000405027825 */ /* 0x000fca00078e0002 */
[----:B------:R-:W2:Y:S02]  /*1110*/  LDG.E R0, desc[UR4][R2.64] ;  /* 0x0000000402007981 */ /* 0x000ea4000c1e1900 */
[----:B--2---:R-:W-:-:S05]  /*1120*/  IADD3 R5, PT, PT, R0, 0x1, RZ ;  /* 0x0000000100057810 */ /* 0x004fca0007ffe0ff */
[----:B------:R-:W-:Y:S01]  /*1130*/  STG.E desc[UR4][R2.64], R5 ;  /* 0x0000000502007986 */ /* 0x000fe2000c101904 */
[----:B------:R-:W-:Y:S05]  /*1140*/  EXIT ;  /* 0x000000000000794d */ /* 0x000fea0003800000 */
.L_x_0:
[----:B------:R-:W-:-:S00]  /*1150*/  BRA `(.L_x_0) ;  /* 0xfffffffc00fc7947 */ /* 0x000fc0000383ffff */
[----:B------:R-:W-:-:S00]  /*1160*/  NOP ;  /* 0x0000000000007918 */ /* 0x000fc00000000000 */
        /* <DEDUP_REMOVED lines=9> */
.L_x_1:


//--------------------- .nv.shared.reserved.0     --------------------------
	.section	.nv.shared.reserved.0,"aw",@nobits
	.weak		__nv_reservedSMEM_offset_0_alias
	.size		__nv_reservedSMEM_offset_0_alias, 0, 64
	.other		__nv_reservedSMEM_offset_0_alias,@"STO_CUDA_RESERVED_SHARED STV_DEFAULT"
__nv_reservedSMEM_offset_0_alias:
	.zero		0
	.zero		64


//--------------------- .nv.constant0._Z9fillEmptyPKiS0_P8appeared --------------------------
	.section	.nv.constant0._Z9fillEmptyPKiS0_P8appeared,"a",@progbits
	.sectionflags	@""
	.align	4
.nv.constant0._Z9fillEmptyPKiS0_P8appeared:
	.zero		920


//--------------------- SYMBOLS --------------------------

	.type		.nv.reservedSmem.offset0,@object
	.size		.nv.reservedSmem.offset0,0x4
